//
// Generated by NVIDIA NVVM Compiler
//
// Compiler Build ID: CL-36424714
// Cuda compilation tools, release 13.0, V13.0.88
// Based on NVVM 20.0.0
//

.version 9.0
.target sm_100
.address_size 64

	// .globl	_Z10cuCopyTestPcS_
.global .align 1 .u8 xx;
.global .align 1 .u8 xxx;

.visible .entry _Z10cuCopyTestPcS_(
	.param .u64 .ptr .align 1 _Z10cuCopyTestPcS__param_0,
	.param .u64 .ptr .align 1 _Z10cuCopyTestPcS__param_1
)
{
	.reg .pred 	%p<2>;
	.reg .b16 	%rs<2>;
	.reg .b64 	%rd<6>;

	ld.param.u64 	%rd1, [_Z10cuCopyTestPcS__param_0];
	cvta.to.global.u64 	%rd2, %rd1;
	setp.eq.s64 	%p1, %rd1, 0;
	mov.u64 	%rd3, xxx;
	mov.u64 	%rd4, xx;
	selp.b64 	%rd5, %rd4, %rd3, %p1;
	ld.global.u8 	%rs1, [%rd2];
	st.global.u8 	[%rd5], %rs1;
	ret;

}


// ===== COMPILED SASS (sm_100) =====

	.target	sm_100

	.elftype	@"ET_EXEC"


//--------------------- .note.nv.tkinfo           --------------------------
	.section	.note.nv.tkinfo,"",@"SHT_NOTE"
	.sectionflags	@"SHF_NOTE_NV_TKINFO"
	.tkinfo
        /*0018*/ 	.word	0x00000002
        /*0030*/ 	.string	""
        /*0030*/ 	.string	"ptxas"
        /*0030*/ 	.string	"Cuda compilation tools, release 13.0, V13.0.88"
        /*0030*/ 	.string	"Build cuda_13.0.r13.0/compiler.36424714_0"
        /*0030*/ 	.string	"-arch sm_100 -m 64 "



//--------------------- .note.nv.cuinfo           --------------------------
	.section	.note.nv.cuinfo,"",@"SHT_NOTE"
	.sectionflags	@"SHF_NOTE_NV_CUINFO"
        /*0018*/ 	.short	0x0002
        /*001a*/ 	.short	0x0064
        /*001c*/ 	.short	0x0082
	.zero		2


//--------------------- .nv.info                  --------------------------
	.section	.nv.info,"",@"SHT_CUDA_INFO"
	.align	4


	//----- nvinfo : EIATTR_REGCOUNT
	.align		4
        /*0000*/ 	.byte	0x04, 0x2f
        /*0002*/ 	.short	(.L_3 - .L_2)
	.align		4
.L_2:
        /*0004*/ 	.word	index@(_Z10cuCopyTestPcS_)
        /*0008*/ 	.word	0x00000008


	//----- nvinfo : EIATTR_FRAME_SIZE
	.align		4
.L_3:
        /*000c*/ 	.byte	0x04, 0x11
        /*000e*/ 	.short	(.L_5 - .L_4)
	.align		4
.L_4:
        /*0010*/ 	.word	index@(_Z10cuCopyTestPcS_)
        /*0014*/ 	.word	0x00000000


	//----- nvinfo : EIATTR_MIN_STACK_SIZE
	.align		4
.L_5:
        /*0018*/ 	.byte	0x04, 0x12
        /*001a*/ 	.short	(.L_7 - .L_6)
	.align		4
.L_6:
        /*001c*/ 	.word	index@(_Z10cuCopyTestPcS_)
        /*0020*/ 	.word	0x00000000
.L_7:


//--------------------- .nv.compat                --------------------------
	.section	.nv.compat,"",@"SHT_CUDA_COMPAT_INFO"
	.align	4
        /*0000*/ 	.byte	0x02, 0x09, 0x00, 0x00, 0x02, 0x02, 0x01, 0x00, 0x02, 0x05, 0x05, 0x00, 0x03, 0x07, 0x01, 0x01
        /*0010*/ 	.byte	0x02, 0x03, 0x00, 0x00, 0x02, 0x06, 0x01, 0x00, 0x04, 0x0b, 0x08, 0x00, 0x09, 0x00, 0x00, 0x00
        /*0020*/ 	.byte	0x00, 0x00, 0x00, 0x00


//--------------------- .nv.info._Z10cuCopyTestPcS_ --------------------------
	.section	.nv.info._Z10cuCopyTestPcS_,"",@"SHT_CUDA_INFO"
	.sectionflags	@""
	.align	4


	//----- nvinfo : EIATTR_CUDA_API_VERSION
	.align		4
        /*0000*/ 	.byte	0x04, 0x37
        /*0002*/ 	.short	(.L_9 - .L_8)
.L_8:
        /*0004*/ 	.word	0x00000082


	//----- nvinfo : EIATTR_KPARAM_INFO
	.align		4
.L_9:
        /*0008*/ 	.byte	0x04, 0x17
        /*000a*/ 	.short	(.L_11 - .L_10)
.L_10:
        /*000c*/ 	.word	0x00000000
        /*0010*/ 	.short	0x0001
        /*0012*/ 	.short	0x0008
        /*0014*/ 	.byte	0x00, 0xf5, 0x21, 0x00


	//----- nvinfo : EIATTR_KPARAM_INFO
	.align		4
.L_11:
        /*0018*/ 	.byte	0x04, 0x17
        /*001a*/ 	.short	(.L_13 - .L_12)
.L_12:
        /*001c*/ 	.word	0x00000000
        /*0020*/ 	.short	0x0000
        /*0022*/ 	.short	0x0000
        /*0024*/ 	.byte	0x00, 0xf5, 0x21, 0x00


	//----- nvinfo : EIATTR_SPARSE_MMA_MASK
	.align		4
.L_13:
        /*0028*/ 	.byte	0x03, 0x50
        /*002a*/ 	.short	0x0000


	//----- nvinfo : EIATTR_MAXREG_COUNT
	.align		4
        /*002c*/ 	.byte	0x03, 0x1b
        /*002e*/ 	.short	0x00ff


	//----- nvinfo : EIATTR_MERCURY_ISA_VERSION
	.align		4
        /*0030*/ 	.byte	0x03, 0x5f
        /*0032*/ 	.short	0x0101


	//----- nvinfo : EIATTR_VRC_CTA_INIT_COUNT
	.align		4
        /*0034*/ 	.byte	0x02, 0x4a
	.zero		1
	.zero		1


	//----- nvinfo : EIATTR_EXIT_INSTR_OFFSETS
	.align		4
        /*0038*/ 	.byte	0x04, 0x1c
        /*003a*/ 	.short	(.L_15 - .L_14)


	//   ....[0]....
.L_14:
        /*003c*/ 	.word	0x000000d0


	//----- nvinfo : EIATTR_CBANK_PARAM_SIZE
	.align		4
.L_15:
        /*0040*/ 	.byte	0x03, 0x19
        /*0042*/ 	.short	0x0010


	//----- nvinfo : EIATTR_PARAM_CBANK
	.align		4
        /*0044*/ 	.byte	0x04, 0x0a
        /*0046*/ 	.short	(.L_17 - .L_16)
	.align		4
.L_16:
        /*0048*/ 	.word	index@(.nv.constant0._Z10cuCopyTestPcS_)
        /*004c*/ 	.short	0x0380
        /*004e*/ 	.short	0x0010


	//----- nvinfo : EIATTR_SW_WAR
	.align		4
.L_17:
        /*0050*/ 	.byte	0x04, 0x36
        /*0052*/ 	.short	(.L_19 - .L_18)
.L_18:
        /*0054*/ 	.word	0x00000008
.L_19:


//--------------------- .nv.callgraph             --------------------------
	.section	.nv.callgraph,"",@"SHT_CUDA_CALLGRAPH"
	.align	4
	.sectionentsize	8
	.align		4
        /*0000*/ 	.word	0x00000000
	.align		4
        /*0004*/ 	.word	0xffffffff
	.align		4
        /*0008*/ 	.word	0x00000000
	.align		4
        /*000c*/ 	.word	0xfffffffe
	.align		4
        /*0010*/ 	.word	0x00000000
	.align		4
        /*0014*/ 	.word	0xfffffffd
	.align		4
        /*0018*/ 	.word	0x00000000
	.align		4
        /*001c*/ 	.word	0xfffffffc


//--------------------- .nv.constant4             --------------------------
	.section	.nv.constant4,"a",@progbits
	.align	8
	.align		8
.nv.constant4:
        /*0000*/ 	.dword	xx
	.align		8
        /*0008*/ 	.dword	xxx


//--------------------- .text._Z10cuCopyTestPcS_  --------------------------
	.section	.text._Z10cuCopyTestPcS_,"ax",@progbits
	.align	128
        .global         _Z10cuCopyTestPcS_
        .type           _Z10cuCopyTestPcS_,@function
        .size           _Z10cuCopyTestPcS_,(.L_x_1 - _Z10cuCopyTestPcS_)
        .other          _Z10cuCopyTestPcS_,@"STO_CUDA_ENTRY STV_DEFAULT"
_Z10cuCopyTestPcS_:
.text._Z10cuCopyTestPcS_:
[----:B------:R-:W-:Y:S08]  /*0000*/  LDC R1, c[0x0][0x37c] ;  /* 0x0000df00ff017b82 */ /* 0x000ff00000000800 */
[----:B------:R-:W0:Y:S01]  /*0010*/  LDC.64 R2, c[0x0][0x380] ;  /* 0x0000e000ff027b82 */ /* 0x000e220000000a00 */
[----:B------:R-:W0:Y:S01]  /*0020*/  LDCU.64 UR4, c[0x0][0x358] ;  /* 0x00006b00ff0477ac */ /* 0x000e220008000a00 */
[----:B------:R-:W1:Y:S01]  /*0030*/  LDCU.64 UR8, c[0x0][0x380] ;  /* 0x00007000ff0877ac */ /* 0x000e620008000a00 */
[----:B------:R-:W2:Y:S01]  /*0040*/  LDCU.64 UR6, c[0x4][URZ] ;  /* 0x01000000ff0677ac */ /* 0x000ea20008000a00 */
[----:B0-----:R-:W3:Y:S01]  /*0050*/  LDG.E.U8 R3, desc[UR4][R2.64] ;  /* 0x0000000402037981 */ /* 0x001ee2000c1e1100 */
[----:B-1----:R-:W-:-:S04]  /*0060*/  UISETP.NE.U32.AND UP0, UPT, UR8, URZ, UPT ;  /* 0x000000ff0800728c */ /* 0x002fc8000bf05070 */
[----:B------:R-:W-:-:S11]  /*0070*/  UISETP.NE.AND.EX UP0, UPT, UR9, URZ, UPT, UP0 ;  /* 0x000000ff0900728c */ /* 0x000fd6000bf05300 */
[----:B--2---:R-:W0:Y:S01]  /*0080*/  @UP0 LDCU UR6, c[0x4][0x8] ;  /* 0x01000100ff0607ac */ /* 0x004e220008000800 */
[----:B------:R-:W1:Y:S01]  /*0090*/  @UP0 LDCU UR7, c[0x4][0xc] ;  /* 0x01000180ff0707ac */ /* 0x000e620008000800 */
[----:B0-----:R-:W-:Y:S02]  /*00a0*/  MOV R4, UR6 ;  /* 0x0000000600047c02 */ /* 0x001fe40008000f00 */
[----:B-1----:R-:W-:-:S05]  /*00b0*/  MOV R5, UR7 ;  /* 0x0000000700057c02 */ /* 0x002fca0008000f00 */
[----:B---3--:R-:W-:Y:S01]  /*00c0*/  STG.E.U8 desc[UR4][R4.64], R3 ;  /* 0x0000000304007986 */ /* 0x008fe2000c101104 */
[----:B------:R-:W-:Y:S05]  /*00d0*/  EXIT ;  /* 0x000000000000794d */ /* 0x000fea0003800000 */
.L_x_0:
[----:B------:R-:W-:-:S00]  /*00e0*/  BRA `(.L_x_0) ;  /* 0xfffffffc00fc7947 */ /* 0x000fc0000383ffff */
[----:B------:R-:W-:-:S00]  /*00f0*/  NOP ;  /* 0x0000000000007918 */ /* 0x000fc00000000000 */
        /* <DEDUP_REMOVED lines=8> */
.L_x_1:


//--------------------- .nv.shared.reserved.0     --------------------------
	.section	.nv.shared.reserved.0,"aw",@nobits
	.weak		__nv_reservedSMEM_offset_0_alias
	.size		__nv_reservedSMEM_offset_0_alias, 0, 64
	.other		__nv_reservedSMEM_offset_0_alias,@"STO_CUDA_RESERVED_SHARED STV_DEFAULT"
__nv_reservedSMEM_offset_0_alias:
	.zero		0
	.zero		64


//--------------------- .nv.global                --------------------------
	.section	.nv.global,"aw",@nobits
.nv.global:
	.type		xx,@object
	.size		xx,(xxx - xx)
xx:
	.zero		1
	.type		xxx,@object
	.size		xxx,(.L_1 - xxx)
xxx:
	.zero		1
.L_1:


//--------------------- .nv.constant0._Z10cuCopyTestPcS_ --------------------------
	.section	.nv.constant0._Z10cuCopyTestPcS_,"a",@progbits
	.sectionflags	@""
	.align	4
.nv.constant0._Z10cuCopyTestPcS_:
	.zero		912


//--------------------- SYMBOLS --------------------------

	.type		.nv.reservedSmem.offset0,@object
	.size		.nv.reservedSmem.offset0,0x4
